	.headerflags	@"EF_CUDA_TEXMODE_UNIFIED EF_CUDA_64BIT_ADDRESS EF_CUDA_ACCELERATORS EF_CUDA_SM90 EF_CUDA_VIRTUAL_SM(EF_CUDA_SM90)"
	.elftype	@"ET_EXEC"


//--------------------- .nv.info                  --------------------------
	.section	.nv.info,"",@"SHT_CUDA_INFO"
	.align	4


	//----- nvinfo : EIATTR_REGCOUNT
	.align		4
        /*0000*/ 	.byte	0x04, 0x2f
        /*0002*/ 	.short	(.L_1 - .L_0)
	.align		4
.L_0:
        /*0004*/ 	.word	index@(triton_poi_fused_convolution_8)
        /*0008*/ 	.word	0x00000010


	//----- nvinfo : EIATTR_MIN_STACK_SIZE
	.align		4
.L_1:
        /*000c*/ 	.byte	0x04, 0x12
        /*000e*/ 	.short	(.L_3 - .L_2)
	.align		4
.L_2:
        /*0010*/ 	.word	index@(triton_poi_fused_convolution_8)
        /*0014*/ 	.word	0x00000000


	//----- nvinfo : EIATTR_FRAME_SIZE
	.align		4
.L_3:
        /*0018*/ 	.byte	0x04, 0x11
        /*001a*/ 	.short	(.L_5 - .L_4)
	.align		4
.L_4:
        /*001c*/ 	.word	index@(triton_poi_fused_convolution_8)
        /*0020*/ 	.word	0x00000000


	//----- nvinfo : EIATTR_MIN_STACK_SIZE
	.align		4
.L_5:
        /*0024*/ 	.byte	0x04, 0x12
        /*0026*/ 	.short	(.L_7 - .L_6)
	.align		4
.L_6:
        /*0028*/ 	.word	index@(triton_poi_fused_convolution_8)
        /*002c*/ 	.word	0x00000000
.L_7:


//--------------------- .nv.info.triton_poi_fused_convolution_8 --------------------------
	.section	.nv.info.triton_poi_fused_convolution_8,"",@"SHT_CUDA_INFO"
	.sectionflags	@""
	.align	4


	//----- nvinfo : EIATTR_CUDA_API_VERSION
	.align		4
        /*0000*/ 	.byte	0x04, 0x37
        /*0002*/ 	.short	(.L_9 - .L_8)
.L_8:
        /*0004*/ 	.word	0x0000007c


	//----- nvinfo : EIATTR_KPARAM_INFO
	.align		4
.L_9:
        /*0008*/ 	.byte	0x04, 0x17
        /*000a*/ 	.short	(.L_11 - .L_10)
.L_10:
        /*000c*/ 	.word	0x00000000
        /*0010*/ 	.short	0x0002
        /*0012*/ 	.short	0x0010
        /*0014*/ 	.byte	0x00, 0xf0, 0x11, 0x00


	//----- nvinfo : EIATTR_KPARAM_INFO
	.align		4
.L_11:
        /*0018*/ 	.byte	0x04, 0x17
        /*001a*/ 	.short	(.L_13 - .L_12)
.L_12:
        /*001c*/ 	.word	0x00000000
        /*0020*/ 	.short	0x0001
        /*0022*/ 	.short	0x0008
        /*0024*/ 	.byte	0x00, 0xf4, 0x21, 0x00


	//----- nvinfo : EIATTR_KPARAM_INFO
	.align		4
.L_13:
        /*0028*/ 	.byte	0x04, 0x17
        /*002a*/ 	.short	(.L_15 - .L_14)
.L_14:
        /*002c*/ 	.word	0x00000000
        /*0030*/ 	.short	0x0000
        /*0032*/ 	.short	0x0000
        /*0034*/ 	.byte	0x00, 0xf4, 0x21, 0x00


	//----- nvinfo : EIATTR_SPARSE_MMA_MASK
	.align		4
.L_15:
        /*0038*/ 	.byte	0x03, 0x50
        /*003a*/ 	.short	0x0000


	//----- nvinfo : EIATTR_MAXREG_COUNT
	.align		4
        /*003c*/ 	.byte	0x03, 0x1b
        /*003e*/ 	.short	0x00ff


	//----- nvinfo : EIATTR_EXIT_INSTR_OFFSETS
	.align		4
        /*0040*/ 	.byte	0x04, 0x1c
        /*0042*/ 	.short	(.L_17 - .L_16)


	//   ....[0]....
.L_16:
        /*0044*/ 	.word	0x00000240


	//   ....[1]....
        /*0048*/ 	.word	0x00000260


	//----- nvinfo : EIATTR_REQNTID
	.align		4
.L_17:
        /*004c*/ 	.byte	0x04, 0x10
        /*004e*/ 	.short	(.L_19 - .L_18)
.L_18:
        /*0050*/ 	.word	0x00000080
        /*0054*/ 	.word	0x00000001
        /*0058*/ 	.word	0x00000001


	//----- nvinfo : EIATTR_CBANK_PARAM_SIZE
	.align		4
.L_19:
        /*005c*/ 	.byte	0x03, 0x19
        /*005e*/ 	.short	0x0014


	//----- nvinfo : EIATTR_PARAM_CBANK
	.align		4
        /*0060*/ 	.byte	0x04, 0x0a
        /*0062*/ 	.short	(.L_21 - .L_20)
	.align		4
.L_20:
        /*0064*/ 	.word	index@(.nv.constant0.triton_poi_fused_convolution_8)
        /*0068*/ 	.short	0x0210
        /*006a*/ 	.short	0x0014


	//----- nvinfo : EIATTR_SW_WAR
	.align		4
.L_21:
        /*006c*/ 	.byte	0x04, 0x36
        /*006e*/ 	.short	(.L_23 - .L_22)
.L_22:
        /*0070*/ 	.word	0x00000008
.L_23:


//--------------------- .nv.callgraph             --------------------------
	.section	.nv.callgraph,"",@"SHT_CUDA_CALLGRAPH"
	.align	4
	.sectionentsize	8
	.align		4
        /*0000*/ 	.word	0x00000000
	.align		4
        /*0004*/ 	.word	0xffffffff
	.align		4
        /*0008*/ 	.word	0x00000000
	.align		4
        /*000c*/ 	.word	0xfffffffe
	.align		4
        /*0010*/ 	.word	0x00000000
	.align		4
        /*0014*/ 	.word	0xfffffffd
	.align		4
        /*0018*/ 	.word	0x00000000
	.align		4
        /*001c*/ 	.word	0xfffffffc


//--------------------- .text.triton_poi_fused_convolution_8 --------------------------
	.section	.text.triton_poi_fused_convolution_8,"ax",@progbits
	.align	128
        .global         triton_poi_fused_convolution_8
        .type           triton_poi_fused_convolution_8,@function
        .size           triton_poi_fused_convolution_8,(.L_x_1 - triton_poi_fused_convolution_8)
        .other          triton_poi_fused_convolution_8,@"STO_CUDA_ENTRY STV_DEFAULT"
triton_poi_fused_convolution_8:
.text.triton_poi_fused_convolution_8:
[----:B------:R-:W0:Y:S02]  /*0000*/  LDC R1, c[0x0][0x28] ;  /* 0x00000a00ff017b82 */ /* 0x000e240000000800 */
[----:B------:R-:W1:Y:S01]  /*0010*/  S2R R0, SR_TID.X ;  /* 0x0000000000007919 */ /* 0x000e620000002100 */
[----:B------:R-:W2:Y:S01]  /*0020*/  LDC.64 R2, c[0x0][0x218] ;  /* 0x00008600ff027b82 */ /* 0x000ea20000000a00 */
[----:B------:R-:W-:Y:S01]  /*0030*/  ULDC.64 UR4, c[0x0][0x208] ;  /* 0x0000820000047ab9 */ /* 0x000fe20000000a00 */
[----:B------:R-:W3:Y:S01]  /*0040*/  S2R R9, SR_CTAID.X ;  /* 0x0000000000097919 */ /* 0x000ee20000002500 */
[----:B-1----:R-:W-:-:S05]  /*0050*/  IMAD.SHL.U32 R0, R0, 0x2, RZ ;  /* 0x0000000200007824 */ /* 0x002fca00078e00ff */
[----:B------:R-:W-:-:S05]  /*0060*/  LOP3.LUT R0, R0, 0xfe, RZ, 0xc0, !PT ;  /* 0x000000fe00007812 */ /* 0x000fca00078ec0ff */
[----:B---3--:R-:W-:-:S04]  /*0070*/  IMAD R9, R9, 0x100, R0 ;  /* 0x0000010009097824 */ /* 0x008fc800078e0200 */
[C---:B------:R-:W-:Y:S01]  /*0080*/  IMAD.HI R4, R9.reuse, 0x66666667, RZ ;  /* 0x6666666709047827 */ /* 0x040fe200078e02ff */
[----:B------:R-:W-:-:S03]  /*0090*/  ISETP.GE.AND P0, PT, R9, 0x140, PT ;  /* 0x000001400900780c */ /* 0x000fc60003f06270 */
[----:B------:R-:W-:Y:S01]  /*00a0*/  VIADD R0, R9, 0x1 ;  /* 0x0000000109007836 */ /* 0x000fe20000000000 */
[----:B------:R-:W-:-:S03]  /*00b0*/  SHF.R.S32.HI R5, RZ, 0x1, R4 ;  /* 0x00000001ff057819 */ /* 0x000fc60000011404 */
[----:B------:R-:W-:Y:S01]  /*00c0*/  IMAD.HI R6, R0, 0x66666667, RZ ;  /* 0x6666666700067827 */ /* 0x000fe200078e02ff */
[----:B------:R-:W-:Y:S02]  /*00d0*/  LEA.HI R0, R4, R5, RZ, 0x1 ;  /* 0x0000000504007211 */ /* 0x000fe400078f08ff */
[----:B------:R-:W1:Y:S02]  /*00e0*/  LDC.64 R4, c[0x0][0x210] ;  /* 0x00008400ff047b82 */ /* 0x000e640000000a00 */
[----:B------:R-:W-:Y:S02]  /*00f0*/  SHF.R.S32.HI R7, RZ, 0x1, R6 ;  /* 0x00000001ff077819 */ /* 0x000fe40000011406 */
[----:B------:R-:W-:Y:S02]  /*0100*/  SHF.R.S32.HI R11, RZ, 0x1f, R0 ;  /* 0x0000001fff0b7819 */ /* 0x000fe40000011400 */
[----:B------:R-:W-:Y:S02]  /*0110*/  LEA.HI R7, R6, R7, RZ, 0x1 ;  /* 0x0000000706077211 */ /* 0x000fe400078f08ff */
[----:B------:R-:W-:-:S02]  /*0120*/  LEA.HI R11, R11, R0, RZ, 0x4 ;  /* 0x000000000b0b7211 */ /* 0x000fc400078f20ff */
[----:B------:R-:W-:Y:S02]  /*0130*/  SHF.R.S32.HI R6, RZ, 0x1f, R7 ;  /* 0x0000001fff067819 */ /* 0x000fe40000011407 */
[----:B------:R-:W-:Y:S02]  /*0140*/  LOP3.LUT R11, R11, 0xfffffff0, RZ, 0xc0, !PT ;  /* 0xfffffff00b0b7812 */ /* 0x000fe400078ec0ff */
[----:B------:R-:W-:Y:S02]  /*0150*/  LEA.HI R6, R6, R7, RZ, 0x4 ;  /* 0x0000000706067211 */ /* 0x000fe400078f20ff */
[----:B------:R-:W-:Y:S01]  /*0160*/  IADD3 R11, R0, -R11, RZ ;  /* 0x8000000b000b7210 */ /* 0x000fe20007ffe0ff */
[----:B------:R-:W-:Y:S01]  /*0170*/  HFMA2.MMA R0, -RZ, RZ, 0, 0 ;  /* 0x00000000ff007435 */ /* 0x000fe200000001ff */
[----:B------:R-:W-:-:S05]  /*0180*/  LOP3.LUT R6, R6, 0xfffffff0, RZ, 0xc0, !PT ;  /* 0xfffffff006067812 */ /* 0x000fca00078ec0ff */
[----:B------:R-:W-:Y:S02]  /*0190*/  IMAD.IADD R13, R7, 0x1, -R6 ;  /* 0x00000001070d7824 */ /* 0x000fe400078e0a06 */
[----:B--2---:R-:W-:-:S04]  /*01a0*/  IMAD.WIDE R6, R11, 0x4, R2 ;  /* 0x000000040b067825 */ /* 0x004fc800078e0202 */
[----:B-1----:R-:W-:Y:S01]  /*01b0*/  IMAD.WIDE R4, R9, 0x4, R4 ;  /* 0x0000000409047825 */ /* 0x002fe200078e0204 */
[----:B------:R-:W-:-:S03]  /*01c0*/  CS2R R8, SRZ ;  /* 0x0000000000087805 */ /* 0x000fc6000001ff00 */
[----:B------:R-:W-:Y:S02]  /*01d0*/  IMAD.MOV.U32 R11, RZ, RZ, RZ ;  /* 0x000000ffff0b7224 */ /* 0x000fe400078e00ff */
[----:B------:R-:W-:Y:S01]  /*01e0*/  IMAD.WIDE R2, R13, 0x4, R2 ;  /* 0x000000040d027825 */ /* 0x000fe200078e0202 */
[----:B------:R-:W2:Y:S04]  /*01f0*/  @!P0 LDG.E.64 R8, desc[UR4][R4.64] ;  /* 0x0000000404088981 */ /* 0x000ea8000c1e1b00 */
[----:B------:R-:W2:Y:S04]  /*0200*/  @!P0 LDG.E.EL R11, desc[UR4][R6.64] ;  /* 0x00000004060b8981 */ /* 0x000ea8000c2e1900 */
[----:B------:R-:W3:Y:S01]  /*0210*/  @!P0 LDG.E.EL R0, desc[UR4][R2.64] ;  /* 0x0000000402008981 */ /* 0x000ee2000c2e1900 */
[----:B--2---:R-:W-:Y:S01]  /*0220*/  FADD R8, R11, R8 ;  /* 0x000000080b087221 */ /* 0x004fe20000000000 */
[----:B---3--:R-:W-:Y:S01]  /*0230*/  FADD R9, R0, R9 ;  /* 0x0000000900097221 */ /* 0x008fe20000000000 */
[----:B------:R-:W-:Y:S06]  /*0240*/  @P0 EXIT ;  /* 0x000000000000094d */ /* 0x000fec0003800000 */
[----:B------:R-:W-:Y:S01]  /*0250*/  STG.E.64 desc[UR4][R4.64], R8 ;  /* 0x0000000804007986 */ /* 0x000fe2000c101b04 */
[----:B------:R-:W-:Y:S05]  /*0260*/  EXIT ;  /* 0x000000000000794d */ /* 0x000fea0003800000 */
.L_x_0:
[----:B------:R-:W-:-:S00]  /*0270*/  BRA `(.L_x_0) ;  /* 0xfffffffc00fc7947 */ /* 0x000fc0000383ffff */
[----:B------:R-:W-:-:S00]  /*0280*/  NOP ;  /* 0x0000000000007918 */ /* 0x000fc00000000000 */
[----:B------:R-:W-:-:S00]  /*0290*/  NOP ;  /* 0x0000000000007918 */ /* 0x000fc00000000000 */
[----:B------:R-:W-:-:S00]  /*02a0*/  NOP ;  /* 0x0000000000007918 */ /* 0x000fc00000000000 */
[----:B------:R-:W-:-:S00]  /*02b0*/  NOP ;  /* 0x0000000000007918 */ /* 0x000fc00000000000 */
[----:B------:R-:W-:-:S00]  /*02c0*/  NOP ;  /* 0x0000000000007918 */ /* 0x000fc00000000000 */
[----:B------:R-:W-:-:S00]  /*02d0*/  NOP ;  /* 0x0000000000007918 */ /* 0x000fc00000000000 */
[----:B------:R-:W-:-:S00]  /*02e0*/  NOP ;  /* 0x0000000000007918 */ /* 0x000fc00000000000 */
[----:B------:R-:W-:-:S00]  /*02f0*/  NOP ;  /* 0x0000000000007918 */ /* 0x000fc00000000000 */
.L_x_1:


//--------------------- .nv.constant0.triton_poi_fused_convolution_8 --------------------------
	.section	.nv.constant0.triton_poi_fused_convolution_8,"a",@progbits
	.sectionflags	@""
	.align	4
.nv.constant0.triton_poi_fused_convolution_8:
	.zero		548
